//
// Generated by NVIDIA NVVM Compiler
//
// Compiler Build ID: CL-36424714
// Cuda compilation tools, release 13.0, V13.0.88
// Based on NVVM 20.0.0
//

.version 9.0
.target sm_100
.address_size 64

	// .globl	_Z7kernel1PdS_S_iii
// _ZZ7kernel2PdS_S_iiiE7Ashared has been demoted
// _ZZ7kernel2PdS_S_iiiE7Bshared has been demoted

.visible .entry _Z7kernel1PdS_S_iii(
	.param .u64 .ptr .align 1 _Z7kernel1PdS_S_iii_param_0,
	.param .u64 .ptr .align 1 _Z7kernel1PdS_S_iii_param_1,
	.param .u64 .ptr .align 1 _Z7kernel1PdS_S_iii_param_2,
	.param .u32 _Z7kernel1PdS_S_iii_param_3,
	.param .u32 _Z7kernel1PdS_S_iii_param_4,
	.param .u32 _Z7kernel1PdS_S_iii_param_5
)
{
	.reg .pred 	%p<10>;
	.reg .b32 	%r<43>;
	.reg .b64 	%rd<40>;
	.reg .b64 	%fd<66>;

	ld.param.u64 	%rd5, [_Z7kernel1PdS_S_iii_param_0];
	ld.param.u64 	%rd6, [_Z7kernel1PdS_S_iii_param_1];
	ld.param.u64 	%rd7, [_Z7kernel1PdS_S_iii_param_2];
	ld.param.u32 	%r20, [_Z7kernel1PdS_S_iii_param_4];
	ld.param.u32 	%r21, [_Z7kernel1PdS_S_iii_param_5];
	cvta.to.global.u64 	%rd1, %rd6;
	cvta.to.global.u64 	%rd2, %rd5;
	cvta.to.global.u64 	%rd8, %rd7;
	mov.u32 	%r22, %ntid.x;
	mov.u32 	%r23, %ctaid.x;
	mov.u32 	%r24, %tid.x;
	mad.lo.s32 	%r1, %r22, %r23, %r24;
	mov.u32 	%r25, %ntid.y;
	mov.u32 	%r26, %ctaid.y;
	mov.u32 	%r27, %tid.y;
	mad.lo.s32 	%r2, %r25, %r26, %r27;
	mad.lo.s32 	%r28, %r21, %r1, %r2;
	mul.wide.s32 	%rd9, %r28, 8;
	add.s64 	%rd3, %rd8, %rd9;
	ld.global.f64 	%fd65, [%rd3];
	setp.eq.s32 	%p1, %r20, 0;
	@%p1 bra 	$L__BB0_12;
	mul.lo.s32 	%r3, %r20, %r1;
	and.b32  	%r4, %r20, 7;
	setp.lt.u32 	%p2, %r20, 8;
	mov.b32 	%r41, 0;
	@%p2 bra 	$L__BB0_4;
	and.b32  	%r41, %r20, -8;
	neg.s32 	%r39, %r41;
	shl.b32 	%r7, %r21, 3;
	add.s64 	%rd4, %rd2, 32;
	mul.wide.s32 	%rd14, %r21, 8;
	mov.u32 	%r37, %r3;
	mov.u32 	%r38, %r2;
$L__BB0_3:
	.pragma "nounroll";
	mul.wide.s32 	%rd10, %r37, 8;
	add.s64 	%rd11, %rd4, %rd10;
	ld.global.f64 	%fd15, [%rd11+-32];
	mul.wide.s32 	%rd12, %r38, 8;
	add.s64 	%rd13, %rd1, %rd12;
	ld.global.f64 	%fd16, [%rd13];
	fma.rn.f64 	%fd17, %fd15, %fd16, %fd65;
	ld.global.f64 	%fd18, [%rd11+-24];
	add.s64 	%rd15, %rd13, %rd14;
	ld.global.f64 	%fd19, [%rd15];
	fma.rn.f64 	%fd20, %fd18, %fd19, %fd17;
	ld.global.f64 	%fd21, [%rd11+-16];
	add.s64 	%rd16, %rd15, %rd14;
	ld.global.f64 	%fd22, [%rd16];
	fma.rn.f64 	%fd23, %fd21, %fd22, %fd20;
	ld.global.f64 	%fd24, [%rd11+-8];
	add.s64 	%rd17, %rd16, %rd14;
	ld.global.f64 	%fd25, [%rd17];
	fma.rn.f64 	%fd26, %fd24, %fd25, %fd23;
	ld.global.f64 	%fd27, [%rd11];
	add.s64 	%rd18, %rd17, %rd14;
	ld.global.f64 	%fd28, [%rd18];
	fma.rn.f64 	%fd29, %fd27, %fd28, %fd26;
	ld.global.f64 	%fd30, [%rd11+8];
	add.s64 	%rd19, %rd18, %rd14;
	ld.global.f64 	%fd31, [%rd19];
	fma.rn.f64 	%fd32, %fd30, %fd31, %fd29;
	ld.global.f64 	%fd33, [%rd11+16];
	add.s64 	%rd20, %rd19, %rd14;
	ld.global.f64 	%fd34, [%rd20];
	fma.rn.f64 	%fd35, %fd33, %fd34, %fd32;
	ld.global.f64 	%fd36, [%rd11+24];
	add.s64 	%rd21, %rd20, %rd14;
	ld.global.f64 	%fd37, [%rd21];
	fma.rn.f64 	%fd65, %fd36, %fd37, %fd35;
	add.s32 	%r39, %r39, 8;
	add.s32 	%r38, %r38, %r7;
	add.s32 	%r37, %r37, 8;
	setp.ne.s32 	%p3, %r39, 0;
	@%p3 bra 	$L__BB0_3;
$L__BB0_4:
	setp.eq.s32 	%p4, %r4, 0;
	@%p4 bra 	$L__BB0_12;
	and.b32  	%r15, %r20, 3;
	setp.lt.u32 	%p5, %r4, 4;
	@%p5 bra 	$L__BB0_7;
	add.s32 	%r30, %r41, %r3;
	mul.wide.s32 	%rd22, %r30, 8;
	add.s64 	%rd23, %rd2, %rd22;
	ld.global.f64 	%fd39, [%rd23];
	mad.lo.s32 	%r31, %r41, %r21, %r2;
	mul.wide.s32 	%rd24, %r31, 8;
	add.s64 	%rd25, %rd1, %rd24;
	ld.global.f64 	%fd40, [%rd25];
	fma.rn.f64 	%fd41, %fd39, %fd40, %fd65;
	ld.global.f64 	%fd42, [%rd23+8];
	mul.wide.s32 	%rd26, %r21, 8;
	add.s64 	%rd27, %rd25, %rd26;
	ld.global.f64 	%fd43, [%rd27];
	fma.rn.f64 	%fd44, %fd42, %fd43, %fd41;
	ld.global.f64 	%fd45, [%rd23+16];
	add.s64 	%rd28, %rd27, %rd26;
	ld.global.f64 	%fd46, [%rd28];
	fma.rn.f64 	%fd47, %fd45, %fd46, %fd44;
	ld.global.f64 	%fd48, [%rd23+24];
	add.s64 	%rd29, %rd28, %rd26;
	ld.global.f64 	%fd49, [%rd29];
	fma.rn.f64 	%fd65, %fd48, %fd49, %fd47;
	add.s32 	%r41, %r41, 4;
$L__BB0_7:
	setp.eq.s32 	%p6, %r15, 0;
	@%p6 bra 	$L__BB0_12;
	setp.eq.s32 	%p7, %r15, 1;
	@%p7 bra 	$L__BB0_10;
	add.s32 	%r32, %r41, %r3;
	mul.wide.s32 	%rd30, %r32, 8;
	add.s64 	%rd31, %rd2, %rd30;
	ld.global.f64 	%fd51, [%rd31];
	mad.lo.s32 	%r33, %r41, %r21, %r2;
	mul.wide.s32 	%rd32, %r33, 8;
	add.s64 	%rd33, %rd1, %rd32;
	ld.global.f64 	%fd52, [%rd33];
	fma.rn.f64 	%fd53, %fd51, %fd52, %fd65;
	ld.global.f64 	%fd54, [%rd31+8];
	mul.wide.s32 	%rd34, %r21, 8;
	add.s64 	%rd35, %rd33, %rd34;
	ld.global.f64 	%fd55, [%rd35];
	fma.rn.f64 	%fd65, %fd54, %fd55, %fd53;
	add.s32 	%r41, %r41, 2;
$L__BB0_10:
	and.b32  	%r34, %r20, 1;
	setp.eq.b32 	%p8, %r34, 1;
	not.pred 	%p9, %p8;
	@%p9 bra 	$L__BB0_12;
	add.s32 	%r35, %r41, %r3;
	mul.wide.s32 	%rd36, %r35, 8;
	add.s64 	%rd37, %rd2, %rd36;
	ld.global.f64 	%fd56, [%rd37];
	mad.lo.s32 	%r36, %r41, %r21, %r2;
	mul.wide.s32 	%rd38, %r36, 8;
	add.s64 	%rd39, %rd1, %rd38;
	ld.global.f64 	%fd57, [%rd39];
	fma.rn.f64 	%fd65, %fd56, %fd57, %fd65;
$L__BB0_12:
	st.global.f64 	[%rd3], %fd65;
	ret;

}
	// .globl	_Z7kernel2PdS_S_iii
.visible .entry _Z7kernel2PdS_S_iii(
	.param .u64 .ptr .align 1 _Z7kernel2PdS_S_iii_param_0,
	.param .u64 .ptr .align 1 _Z7kernel2PdS_S_iii_param_1,
	.param .u64 .ptr .align 1 _Z7kernel2PdS_S_iii_param_2,
	.param .u32 _Z7kernel2PdS_S_iii_param_3,
	.param .u32 _Z7kernel2PdS_S_iii_param_4,
	.param .u32 _Z7kernel2PdS_S_iii_param_5
)
{
	.reg .pred 	%p<3>;
	.reg .b32 	%r<39>;
	.reg .b64 	%rd<13>;
	.reg .b64 	%fd<104>;
	// demoted variable
	.shared .align 8 .b8 _ZZ7kernel2PdS_S_iiiE7Ashared[8192];
	// demoted variable
	.shared .align 8 .b8 _ZZ7kernel2PdS_S_iiiE7Bshared[8192];
	ld.param.u64 	%rd4, [_Z7kernel2PdS_S_iii_param_0];
	ld.param.u64 	%rd5, [_Z7kernel2PdS_S_iii_param_1];
	ld.param.u64 	%rd6, [_Z7kernel2PdS_S_iii_param_2];
	ld.param.u32 	%r19, [_Z7kernel2PdS_S_iii_param_4];
	ld.param.u32 	%r20, [_Z7kernel2PdS_S_iii_param_5];
	cvta.to.global.u64 	%rd7, %rd6;
	mov.u32 	%r21, %ntid.x;
	mov.u32 	%r22, %ctaid.x;
	mov.u32 	%r1, %tid.x;
	mad.lo.s32 	%r2, %r21, %r22, %r1;
	mov.u32 	%r23, %ntid.y;
	mov.u32 	%r24, %ctaid.y;
	mov.u32 	%r3, %tid.y;
	mad.lo.s32 	%r4, %r23, %r24, %r3;
	mad.lo.s32 	%r25, %r20, %r2, %r4;
	mul.wide.s32 	%rd8, %r25, 8;
	add.s64 	%rd1, %rd7, %rd8;
	ld.global.f64 	%fd103, [%rd1];
	add.s32 	%r26, %r19, 31;
	setp.lt.u32 	%p1, %r26, 63;
	@%p1 bra 	$L__BB1_3;
	shl.b32 	%r27, %r1, 8;
	mov.u32 	%r28, _ZZ7kernel2PdS_S_iiiE7Ashared;
	add.s32 	%r5, %r28, %r27;
	shl.b32 	%r29, %r3, 3;
	add.s32 	%r6, %r5, %r29;
	mul.lo.s32 	%r30, %r19, %r4;
	mov.u32 	%r31, _ZZ7kernel2PdS_S_iiiE7Bshared;
	add.s32 	%r8, %r31, %r29;
	add.s32 	%r7, %r8, %r27;
	shr.s32 	%r32, %r19, 31;
	shr.u32 	%r33, %r32, 27;
	add.s32 	%r34, %r19, %r33;
	shr.s32 	%r35, %r34, 5;
	neg.s32 	%r38, %r35;
	mad.lo.s32 	%r37, %r1, %r20, %r30;
	shl.b32 	%r11, %r20, 5;
	mad.lo.s32 	%r36, %r19, %r2, %r3;
	cvta.to.global.u64 	%rd2, %rd4;
	cvta.to.global.u64 	%rd3, %rd5;
$L__BB1_2:
	mul.wide.u32 	%rd9, %r36, 8;
	add.s64 	%rd10, %rd2, %rd9;
	ld.global.f64 	%fd5, [%rd10];
	st.shared.f64 	[%r6], %fd5;
	mul.wide.u32 	%rd11, %r37, 8;
	add.s64 	%rd12, %rd3, %rd11;
	ld.global.f64 	%fd6, [%rd12];
	st.shared.f64 	[%r7], %fd6;
	bar.sync 	0;
	ld.shared.f64 	%fd7, [%r5];
	ld.shared.f64 	%fd8, [%r8];
	fma.rn.f64 	%fd9, %fd7, %fd8, %fd103;
	ld.shared.f64 	%fd10, [%r5+8];
	ld.shared.f64 	%fd11, [%r8+256];
	fma.rn.f64 	%fd12, %fd10, %fd11, %fd9;
	ld.shared.f64 	%fd13, [%r5+16];
	ld.shared.f64 	%fd14, [%r8+512];
	fma.rn.f64 	%fd15, %fd13, %fd14, %fd12;
	ld.shared.f64 	%fd16, [%r5+24];
	ld.shared.f64 	%fd17, [%r8+768];
	fma.rn.f64 	%fd18, %fd16, %fd17, %fd15;
	ld.shared.f64 	%fd19, [%r5+32];
	ld.shared.f64 	%fd20, [%r8+1024];
	fma.rn.f64 	%fd21, %fd19, %fd20, %fd18;
	ld.shared.f64 	%fd22, [%r5+40];
	ld.shared.f64 	%fd23, [%r8+1280];
	fma.rn.f64 	%fd24, %fd22, %fd23, %fd21;
	ld.shared.f64 	%fd25, [%r5+48];
	ld.shared.f64 	%fd26, [%r8+1536];
	fma.rn.f64 	%fd27, %fd25, %fd26, %fd24;
	ld.shared.f64 	%fd28, [%r5+56];
	ld.shared.f64 	%fd29, [%r8+1792];
	fma.rn.f64 	%fd30, %fd28, %fd29, %fd27;
	ld.shared.f64 	%fd31, [%r5+64];
	ld.shared.f64 	%fd32, [%r8+2048];
	fma.rn.f64 	%fd33, %fd31, %fd32, %fd30;
	ld.shared.f64 	%fd34, [%r5+72];
	ld.shared.f64 	%fd35, [%r8+2304];
	fma.rn.f64 	%fd36, %fd34, %fd35, %fd33;
	ld.shared.f64 	%fd37, [%r5+80];
	ld.shared.f64 	%fd38, [%r8+2560];
	fma.rn.f64 	%fd39, %fd37, %fd38, %fd36;
	ld.shared.f64 	%fd40, [%r5+88];
	ld.shared.f64 	%fd41, [%r8+2816];
	fma.rn.f64 	%fd42, %fd40, %fd41, %fd39;
	ld.shared.f64 	%fd43, [%r5+96];
	ld.shared.f64 	%fd44, [%r8+3072];
	fma.rn.f64 	%fd45, %fd43, %fd44, %fd42;
	ld.shared.f64 	%fd46, [%r5+104];
	ld.shared.f64 	%fd47, [%r8+3328];
	fma.rn.f64 	%fd48, %fd46, %fd47, %fd45;
	ld.shared.f64 	%fd49, [%r5+112];
	ld.shared.f64 	%fd50, [%r8+3584];
	fma.rn.f64 	%fd51, %fd49, %fd50, %fd48;
	ld.shared.f64 	%fd52, [%r5+120];
	ld.shared.f64 	%fd53, [%r8+3840];
	fma.rn.f64 	%fd54, %fd52, %fd53, %fd51;
	ld.shared.f64 	%fd55, [%r5+128];
	ld.shared.f64 	%fd56, [%r8+4096];
	fma.rn.f64 	%fd57, %fd55, %fd56, %fd54;
	ld.shared.f64 	%fd58, [%r5+136];
	ld.shared.f64 	%fd59, [%r8+4352];
	fma.rn.f64 	%fd60, %fd58, %fd59, %fd57;
	ld.shared.f64 	%fd61, [%r5+144];
	ld.shared.f64 	%fd62, [%r8+4608];
	fma.rn.f64 	%fd63, %fd61, %fd62, %fd60;
	ld.shared.f64 	%fd64, [%r5+152];
	ld.shared.f64 	%fd65, [%r8+4864];
	fma.rn.f64 	%fd66, %fd64, %fd65, %fd63;
	ld.shared.f64 	%fd67, [%r5+160];
	ld.shared.f64 	%fd68, [%r8+5120];
	fma.rn.f64 	%fd69, %fd67, %fd68, %fd66;
	ld.shared.f64 	%fd70, [%r5+168];
	ld.shared.f64 	%fd71, [%r8+5376];
	fma.rn.f64 	%fd72, %fd70, %fd71, %fd69;
	ld.shared.f64 	%fd73, [%r5+176];
	ld.shared.f64 	%fd74, [%r8+5632];
	fma.rn.f64 	%fd75, %fd73, %fd74, %fd72;
	ld.shared.f64 	%fd76, [%r5+184];
	ld.shared.f64 	%fd77, [%r8+5888];
	fma.rn.f64 	%fd78, %fd76, %fd77, %fd75;
	ld.shared.f64 	%fd79, [%r5+192];
	ld.shared.f64 	%fd80, [%r8+6144];
	fma.rn.f64 	%fd81, %fd79, %fd80, %fd78;
	ld.shared.f64 	%fd82, [%r5+200];
	ld.shared.f64 	%fd83, [%r8+6400];
	fma.rn.f64 	%fd84, %fd82, %fd83, %fd81;
	ld.shared.f64 	%fd85, [%r5+208];
	ld.shared.f64 	%fd86, [%r8+6656];
	fma.rn.f64 	%fd87, %fd85, %fd86, %fd84;
	ld.shared.f64 	%fd88, [%r5+216];
	ld.shared.f64 	%fd89, [%r8+6912];
	fma.rn.f64 	%fd90, %fd88, %fd89, %fd87;
	ld.shared.f64 	%fd91, [%r5+224];
	ld.shared.f64 	%fd92, [%r8+7168];
	fma.rn.f64 	%fd93, %fd91, %fd92, %fd90;
	ld.shared.f64 	%fd94, [%r5+232];
	ld.shared.f64 	%fd95, [%r8+7424];
	fma.rn.f64 	%fd96, %fd94, %fd95, %fd93;
	ld.shared.f64 	%fd97, [%r5+240];
	ld.shared.f64 	%fd98, [%r8+7680];
	fma.rn.f64 	%fd99, %fd97, %fd98, %fd96;
	ld.shared.f64 	%fd100, [%r5+248];
	ld.shared.f64 	%fd101, [%r8+7936];
	fma.rn.f64 	%fd103, %fd100, %fd101, %fd99;
	bar.sync 	0;
	add.s32 	%r38, %r38, 1;
	setp.ne.s32 	%p2, %r38, 0;
	add.s32 	%r37, %r37, %r11;
	add.s32 	%r36, %r36, 32;
	@%p2 bra 	$L__BB1_2;
$L__BB1_3:
	st.global.f64 	[%rd1], %fd103;
	ret;

}


// ===== COMPILED SASS (sm_100) =====

	.target	sm_100

	.elftype	@"ET_EXEC"


//--------------------- .note.nv.tkinfo           --------------------------
	.section	.note.nv.tkinfo,"",@"SHT_NOTE"
	.sectionflags	@"SHF_NOTE_NV_TKINFO"
	.tkinfo
        /*0018*/ 	.word	0x00000002
        /*0030*/ 	.string	""
        /*0030*/ 	.string	"ptxas"
        /*0030*/ 	.string	"Cuda compilation tools, release 13.0, V13.0.88"
        /*0030*/ 	.string	"Build cuda_13.0.r13.0/compiler.36424714_0"
        /*0030*/ 	.string	"-arch sm_100 -m 64 "



//--------------------- .note.nv.cuinfo           --------------------------
	.section	.note.nv.cuinfo,"",@"SHT_NOTE"
	.sectionflags	@"SHF_NOTE_NV_CUINFO"
        /*0018*/ 	.short	0x0002
        /*001a*/ 	.short	0x0064
        /*001c*/ 	.short	0x0082
	.zero		2


//--------------------- .nv.info                  --------------------------
	.section	.nv.info,"",@"SHT_CUDA_INFO"
	.align	4


	//----- nvinfo : EIATTR_REGCOUNT
	.align		4
        /*0000*/ 	.byte	0x04, 0x2f
        /*0002*/ 	.short	(.L_1 - .L_0)
	.align		4
.L_0:
        /*0004*/ 	.word	index@(_Z7kernel1PdS_S_iii)
        /*0008*/ 	.word	0x00000020


	//----- nvinfo : EIATTR_FRAME_SIZE
	.align		4
.L_1:
        /*000c*/ 	.byte	0x04, 0x11
        /*000e*/ 	.short	(.L_3 - .L_2)
	.align		4
.L_2:
        /*0010*/ 	.word	index@(_Z7kernel1PdS_S_iii)
        /*0014*/ 	.word	0x00000000


	//----- nvinfo : EIATTR_REGCOUNT
	.align		4
.L_3:
        /*0018*/ 	.byte	0x04, 0x2f
        /*001a*/ 	.short	(.L_5 - .L_4)
	.align		4
.L_4:
        /*001c*/ 	.word	index@(_Z7kernel2PdS_S_iii)
        /*0020*/ 	.word	0x00000020


	//----- nvinfo : EIATTR_FRAME_SIZE
	.align		4
.L_5:
        /*0024*/ 	.byte	0x04, 0x11
        /*0026*/ 	.short	(.L_7 - .L_6)
	.align		4
.L_6:
        /*0028*/ 	.word	index@(_Z7kernel2PdS_S_iii)
        /*002c*/ 	.word	0x00000000


	//----- nvinfo : EIATTR_MIN_STACK_SIZE
	.align		4
.L_7:
        /*0030*/ 	.byte	0x04, 0x12
        /*0032*/ 	.short	(.L_9 - .L_8)
	.align		4
.L_8:
        /*0034*/ 	.word	index@(_Z7kernel2PdS_S_iii)
        /*0038*/ 	.word	0x00000000


	//----- nvinfo : EIATTR_MIN_STACK_SIZE
	.align		4
.L_9:
        /*003c*/ 	.byte	0x04, 0x12
        /*003e*/ 	.short	(.L_11 - .L_10)
	.align		4
.L_10:
        /*0040*/ 	.word	index@(_Z7kernel1PdS_S_iii)
        /*0044*/ 	.word	0x00000000
.L_11:


//--------------------- .nv.compat                --------------------------
	.section	.nv.compat,"",@"SHT_CUDA_COMPAT_INFO"
	.align	4
        /*0000*/ 	.byte	0x02, 0x09, 0x00, 0x00, 0x02, 0x02, 0x01, 0x00, 0x02, 0x05, 0x05, 0x00, 0x03, 0x07, 0x01, 0x01
        /*0010*/ 	.byte	0x02, 0x03, 0x00, 0x00, 0x02, 0x06, 0x01, 0x00, 0x04, 0x0b, 0x08, 0x00, 0x01, 0x00, 0x00, 0x00
        /*0020*/ 	.byte	0x00, 0x00, 0x00, 0x00


//--------------------- .nv.info._Z7kernel2PdS_S_iii --------------------------
	.section	.nv.info._Z7kernel2PdS_S_iii,"",@"SHT_CUDA_INFO"
	.sectionflags	@""
	.align	4


	//----- nvinfo : EIATTR_CUDA_API_VERSION
	.align		4
        /*0000*/ 	.byte	0x04, 0x37
        /*0002*/ 	.short	(.L_13 - .L_12)
.L_12:
        /*0004*/ 	.word	0x00000082


	//----- nvinfo : EIATTR_KPARAM_INFO
	.align		4
.L_13:
        /*0008*/ 	.byte	0x04, 0x17
        /*000a*/ 	.short	(.L_15 - .L_14)
.L_14:
        /*000c*/ 	.word	0x00000000
        /*0010*/ 	.short	0x0005
        /*0012*/ 	.short	0x0020
        /*0014*/ 	.byte	0x00, 0xf0, 0x11, 0x00


	//----- nvinfo : EIATTR_KPARAM_INFO
	.align		4
.L_15:
        /*0018*/ 	.byte	0x04, 0x17
        /*001a*/ 	.short	(.L_17 - .L_16)
.L_16:
        /*001c*/ 	.word	0x00000000
        /*0020*/ 	.short	0x0004
        /*0022*/ 	.short	0x001c
        /*0024*/ 	.byte	0x00, 0xf0, 0x11, 0x00


	//----- nvinfo : EIATTR_KPARAM_INFO
	.align		4
.L_17:
        /*0028*/ 	.byte	0x04, 0x17
        /*002a*/ 	.short	(.L_19 - .L_18)
.L_18:
        /*002c*/ 	.word	0x00000000
        /*0030*/ 	.short	0x0003
        /*0032*/ 	.short	0x0018
        /*0034*/ 	.byte	0x00, 0xf0, 0x11, 0x00


	//----- nvinfo : EIATTR_KPARAM_INFO
	.align		4
.L_19:
        /*0038*/ 	.byte	0x04, 0x17
        /*003a*/ 	.short	(.L_21 - .L_20)
.L_20:
        /*003c*/ 	.word	0x00000000
        /*0040*/ 	.short	0x0002
        /*0042*/ 	.short	0x0010
        /*0044*/ 	.byte	0x00, 0xf5, 0x21, 0x00


	//----- nvinfo : EIATTR_KPARAM_INFO
	.align		4
.L_21:
        /*0048*/ 	.byte	0x04, 0x17
        /*004a*/ 	.short	(.L_23 - .L_22)
.L_22:
        /*004c*/ 	.word	0x00000000
        /*0050*/ 	.short	0x0001
        /*0052*/ 	.short	0x0008
        /*0054*/ 	.byte	0x00, 0xf5, 0x21, 0x00


	//----- nvinfo : EIATTR_KPARAM_INFO
	.align		4
.L_23:
        /*0058*/ 	.byte	0x04, 0x17
        /*005a*/ 	.short	(.L_25 - .L_24)
.L_24:
        /*005c*/ 	.word	0x00000000
        /*0060*/ 	.short	0x0000
        /*0062*/ 	.short	0x0000
        /*0064*/ 	.byte	0x00, 0xf5, 0x21, 0x00


	//----- nvinfo : EIATTR_SPARSE_MMA_MASK
	.align		4
.L_25:
        /*0068*/ 	.byte	0x03, 0x50
        /*006a*/ 	.short	0x0000


	//----- nvinfo : EIATTR_MAXREG_COUNT
	.align		4
        /*006c*/ 	.byte	0x03, 0x1b
        /*006e*/ 	.short	0x00ff


	//----- nvinfo : EIATTR_NUM_BARRIERS
	.align		4
        /*0070*/ 	.byte	0x02, 0x4c
        /*0072*/ 	.byte	0x01
	.zero		1


	//----- nvinfo : EIATTR_MERCURY_ISA_VERSION
	.align		4
        /*0074*/ 	.byte	0x03, 0x5f
        /*0076*/ 	.short	0x0101


	//----- nvinfo : EIATTR_VRC_CTA_INIT_COUNT
	.align		4
        /*0078*/ 	.byte	0x02, 0x4a
	.zero		1
	.zero		1


	//----- nvinfo : EIATTR_EXIT_INSTR_OFFSETS
	.align		4
        /*007c*/ 	.byte	0x04, 0x1c
        /*007e*/ 	.short	(.L_27 - .L_26)


	//   ....[0]....
.L_26:
        /*0080*/ 	.word	0x00000830


	//----- nvinfo : EIATTR_CBANK_PARAM_SIZE
	.align		4
.L_27:
        /*0084*/ 	.byte	0x03, 0x19
        /*0086*/ 	.short	0x0024


	//----- nvinfo : EIATTR_PARAM_CBANK
	.align		4
        /*0088*/ 	.byte	0x04, 0x0a
        /*008a*/ 	.short	(.L_29 - .L_28)
	.align		4
.L_28:
        /*008c*/ 	.word	index@(.nv.constant0._Z7kernel2PdS_S_iii)
        /*0090*/ 	.short	0x0380
        /*0092*/ 	.short	0x0024


	//----- nvinfo : EIATTR_SW_WAR
	.align		4
.L_29:
        /*0094*/ 	.byte	0x04, 0x36
        /*0096*/ 	.short	(.L_31 - .L_30)
.L_30:
        /*0098*/ 	.word	0x00000008
.L_31:


//--------------------- .nv.info._Z7kernel1PdS_S_iii --------------------------
	.section	.nv.info._Z7kernel1PdS_S_iii,"",@"SHT_CUDA_INFO"
	.sectionflags	@""
	.align	4


	//----- nvinfo : EIATTR_CUDA_API_VERSION
	.align		4
        /*0000*/ 	.byte	0x04, 0x37
        /*0002*/ 	.short	(.L_33 - .L_32)
.L_32:
        /*0004*/ 	.word	0x00000082


	//----- nvinfo : EIATTR_KPARAM_INFO
	.align		4
.L_33:
        /*0008*/ 	.byte	0x04, 0x17
        /*000a*/ 	.short	(.L_35 - .L_34)
.L_34:
        /*000c*/ 	.word	0x00000000
        /*0010*/ 	.short	0x0005
        /*0012*/ 	.short	0x0020
        /*0014*/ 	.byte	0x00, 0xf0, 0x11, 0x00


	//----- nvinfo : EIATTR_KPARAM_INFO
	.align		4
.L_35:
        /*0018*/ 	.byte	0x04, 0x17
        /*001a*/ 	.short	(.L_37 - .L_36)
.L_36:
        /*001c*/ 	.word	0x00000000
        /*0020*/ 	.short	0x0004
        /*0022*/ 	.short	0x001c
        /*0024*/ 	.byte	0x00, 0xf0, 0x11, 0x00


	//----- nvinfo : EIATTR_KPARAM_INFO
	.align		4
.L_37:
        /*0028*/ 	.byte	0x04, 0x17
        /*002a*/ 	.short	(.L_39 - .L_38)
.L_38:
        /*002c*/ 	.word	0x00000000
        /*0030*/ 	.short	0x0003
        /*0032*/ 	.short	0x0018
        /*0034*/ 	.byte	0x00, 0xf0, 0x11, 0x00


	//----- nvinfo : EIATTR_KPARAM_INFO
	.align		4
.L_39:
        /*0038*/ 	.byte	0x04, 0x17
        /*003a*/ 	.short	(.L_41 - .L_40)
.L_40:
        /*003c*/ 	.word	0x00000000
        /*0040*/ 	.short	0x0002
        /*0042*/ 	.short	0x0010
        /*0044*/ 	.byte	0x00, 0xf5, 0x21, 0x00


	//----- nvinfo : EIATTR_KPARAM_INFO
	.align		4
.L_41:
        /*0048*/ 	.byte	0x04, 0x17
        /*004a*/ 	.short	(.L_43 - .L_42)
.L_42:
        /*004c*/ 	.word	0x00000000
        /*0050*/ 	.short	0x0001
        /*0052*/ 	.short	0x0008
        /*0054*/ 	.byte	0x00, 0xf5, 0x21, 0x00


	//----- nvinfo : EIATTR_KPARAM_INFO
	.align		4
.L_43:
        /*0058*/ 	.byte	0x04, 0x17
        /*005a*/ 	.short	(.L_45 - .L_44)
.L_44:
        /*005c*/ 	.word	0x00000000
        /*0060*/ 	.short	0x0000
        /*0062*/ 	.short	0x0000
        /*0064*/ 	.byte	0x00, 0xf5, 0x21, 0x00


	//----- nvinfo : EIATTR_SPARSE_MMA_MASK
	.align		4
.L_45:
        /*0068*/ 	.byte	0x03, 0x50
        /*006a*/ 	.short	0x0000


	//----- nvinfo : EIATTR_MAXREG_COUNT
	.align		4
        /*006c*/ 	.byte	0x03, 0x1b
        /*006e*/ 	.short	0x00ff


	//----- nvinfo : EIATTR_MERCURY_ISA_VERSION
	.align		4
        /*0070*/ 	.byte	0x03, 0x5f
        /*0072*/ 	.short	0x0101


	//----- nvinfo : EIATTR_VRC_CTA_INIT_COUNT
	.align		4
        /*0074*/ 	.byte	0x02, 0x4a
	.zero		1
	.zero		1


	//----- nvinfo : EIATTR_EXIT_INSTR_OFFSETS
	.align		4
        /*0078*/ 	.byte	0x04, 0x1c
        /*007a*/ 	.short	(.L_47 - .L_46)


	//   ....[0]....
.L_46:
        /*007c*/ 	.word	0x000007f0


	//----- nvinfo : EIATTR_CBANK_PARAM_SIZE
	.align		4
.L_47:
        /*0080*/ 	.byte	0x03, 0x19
        /*0082*/ 	.short	0x0024


	//----- nvinfo : EIATTR_PARAM_CBANK
	.align		4
        /*0084*/ 	.byte	0x04, 0x0a
        /*0086*/ 	.short	(.L_49 - .L_48)
	.align		4
.L_48:
        /*0088*/ 	.word	index@(.nv.constant0._Z7kernel1PdS_S_iii)
        /*008c*/ 	.short	0x0380
        /*008e*/ 	.short	0x0024


	//----- nvinfo : EIATTR_SW_WAR
	.align		4
.L_49:
        /*0090*/ 	.byte	0x04, 0x36
        /*0092*/ 	.short	(.L_51 - .L_50)
.L_50:
        /*0094*/ 	.word	0x00000008
.L_51:


//--------------------- .nv.callgraph             --------------------------
	.section	.nv.callgraph,"",@"SHT_CUDA_CALLGRAPH"
	.align	4
	.sectionentsize	8
	.align		4
        /*0000*/ 	.word	0x00000000
	.align		4
        /*0004*/ 	.word	0xffffffff
	.align		4
        /*0008*/ 	.word	0x00000000
	.align		4
        /*000c*/ 	.word	0xfffffffe
	.align		4
        /*0010*/ 	.word	0x00000000
	.align		4
        /*0014*/ 	.word	0xfffffffd
	.align		4
        /*0018*/ 	.word	0x00000000
	.align		4
        /*001c*/ 	.word	0xfffffffc


//--------------------- .text._Z7kernel2PdS_S_iii --------------------------
	.section	.text._Z7kernel2PdS_S_iii,"ax",@progbits
	.align	128
        .global         _Z7kernel2PdS_S_iii
        .type           _Z7kernel2PdS_S_iii,@function
        .size           _Z7kernel2PdS_S_iii,(.L_x_8 - _Z7kernel2PdS_S_iii)
        .other          _Z7kernel2PdS_S_iii,@"STO_CUDA_ENTRY STV_DEFAULT"
_Z7kernel2PdS_S_iii:
.text._Z7kernel2PdS_S_iii:
[----:B------:R-:W-:Y:S01]  /*0000*/  LDC R1, c[0x0][0x37c] ;  /* 0x0000df00ff017b82 */ /* 0x000fe20000000800 */
[----:B------:R-:W0:Y:S07]  /*0010*/  S2R R3, SR_CTAID.X ;  /* 0x0000000000037919 */ /* 0x000e2e0000002500 */
[----:B------:R-:W1:Y:S01]  /*0020*/  LDC R0, c[0x0][0x3a0] ;  /* 0x0000e800ff007b82 */ /* 0x000e620000000800 */
[----:B------:R-:W0:Y:S01]  /*0030*/  LDCU UR4, c[0x0][0x360] ;  /* 0x00006c00ff0477ac */ /* 0x000e220008000800 */
[----:B------:R-:W0:Y:S01]  /*0040*/  S2R R4, SR_TID.X ;  /* 0x0000000000047919 */ /* 0x000e220000002100 */
[----:B------:R-:W2:Y:S01]  /*0050*/  LDCU UR5, c[0x0][0x364] ;  /* 0x00006c80ff0577ac */ /* 0x000ea20008000800 */
[----:B------:R-:W2:Y:S04]  /*0060*/  S2R R2, SR_CTAID.Y ;  /* 0x0000000000027919 */ /* 0x000ea80000002600 */
[----:B------:R-:W3:Y:S01]  /*0070*/  LDC.64 R20, c[0x0][0x390] ;  /* 0x0000e400ff147b82 */ /* 0x000ee20000000a00 */
[----:B------:R-:W4:Y:S01]  /*0080*/  LDCU.64 UR8, c[0x0][0x358] ;  /* 0x00006b00ff0877ac */ /* 0x000f220008000a00 */
[----:B------:R-:W2:Y:S01]  /*0090*/  S2R R6, SR_TID.Y ;  /* 0x0000000000067919 */ /* 0x000ea20000002200 */
[----:B------:R-:W4:Y:S01]  /*00a0*/  LDCU UR10, c[0x0][0x39c] ;  /* 0x00007380ff0a77ac */ /* 0x000f220008000800 */
[----:B0-----:R-:W-:-:S02]  /*00b0*/  IMAD R3, R3, UR4, R4 ;  /* 0x0000000403037c24 */ /* 0x001fc4000f8e0204 */
[----:B--2---:R-:W-:-:S04]  /*00c0*/  IMAD R2, R2, UR5, R6 ;  /* 0x0000000502027c24 */ /* 0x004fc8000f8e0206 */
[----:B-1----:R-:W-:-:S04]  /*00d0*/  IMAD R5, R3, R0, R2 ;  /* 0x0000000003057224 */ /* 0x002fc800078e0202 */
[----:B---3--:R-:W-:-:S05]  /*00e0*/  IMAD.WIDE R20, R5, 0x8, R20 ;  /* 0x0000000805147825 */ /* 0x008fca00078e0214 */
[----:B----4-:R0:W5:Y:S01]  /*00f0*/  LDG.E.64 R10, desc[UR8][R20.64] ;  /* 0x00000008140a7981 */ /* 0x010162000c1e1b00 */
[----:B------:R-:W-:-:S04]  /*0100*/  UIADD3 UR4, UPT, UPT, UR10, 0x1f, URZ ;  /* 0x0000001f0a047890 */ /* 0x000fc8000fffe0ff */
[----:B------:R-:W-:-:S09]  /*0110*/  UISETP.GE.U32.AND UP0, UPT, UR4, 0x3f, UPT ;  /* 0x0000003f0400788c */ /* 0x000fd2000bf06070 */
[----:B0-----:R-:W-:Y:S05]  /*0120*/  BRA.U !UP0, `(.L_x_0) ;  /* 0x0000000508bc7547 */ /* 0x001fea000b800000 */
[----:B------:R-:W0:Y:S01]  /*0130*/  S2UR UR7, SR_CgaCtaId ;  /* 0x00000000000779c3 */ /* 0x000e220000008800 */
[----:B------:R-:W-:Y:S01]  /*0140*/  UMOV UR4, 0x400 ;  /* 0x0000040000047882 */ /* 0x000fe20000000000 */
[----:B------:R-:W-:Y:S02]  /*0150*/  USHF.R.S32.HI UR6, URZ, 0x1f, UR10 ;  /* 0x0000001fff067899 */ /* 0x000fe4000801140a */
[----:B------:R-:W-:Y:S01]  /*0160*/  IMAD R9, R2, UR10, RZ ;  /* 0x0000000a02097c24 */ /* 0x000fe2000f8e02ff */
[----:B------:R-:W-:Y:S01]  /*0170*/  UIADD3 UR5, UPT, UPT, UR4, 0x2000, URZ ;  /* 0x0000200004057890 */ /* 0x000fe2000fffe0ff */
[----:B------:R-:W-:Y:S01]  /*0180*/  IMAD R2, R3, UR10, R6 ;  /* 0x0000000a03027c24 */ /* 0x000fe2000f8e0206 */
[----:B------:R-:W-:Y:S01]  /*0190*/  ULEA.HI UR6, UR6, UR10, URZ, 0x5 ;  /* 0x0000000a06067291 */ /* 0x000fe2000f8f28ff */
[----:B------:R-:W-:Y:S01]  /*01a0*/  IMAD R3, R4, R0, R9 ;  /* 0x0000000004037224 */ /* 0x000fe200078e0209 */
[----:B------:R-:W1:Y:S02]  /*01b0*/  LDC.64 R18, c[0x0][0x380] ;  /* 0x0000e000ff127b82 */ /* 0x000e640000000a00 */
[----:B------:R-:W-:-:S04]  /*01c0*/  USHF.R.S32.HI UR6, URZ, 0x5, UR6 ;  /* 0x00000005ff067899 */ /* 0x000fc80008011406 */
[----:B------:R-:W-:Y:S02]  /*01d0*/  UIADD3 UR6, UPT, UPT, -UR6, URZ, URZ ;  /* 0x000000ff06067290 */ /* 0x000fe4000fffe1ff */
[----:B------:R-:W2:Y:S01]  /*01e0*/  LDC.64 R16, c[0x0][0x388] ;  /* 0x0000e200ff107b82 */ /* 0x000ea20000000a00 */
[----:B0-----:R-:W-:Y:S02]  /*01f0*/  ULEA UR4, UR7, UR4, 0x18 ;  /* 0x0000000407047291 */ /* 0x001fe4000f8ec0ff */
[----:B------:R-:W-:-:S04]  /*0200*/  ULEA UR5, UR7, UR5, 0x18 ;  /* 0x0000000507057291 */ /* 0x000fc8000f8ec0ff */
[----:B------:R-:W-:Y:S02]  /*0210*/  LEA R7, R4, UR4, 0x8 ;  /* 0x0000000404077c11 */ /* 0x000fe4000f8e40ff */
[C---:B------:R-:W-:Y:S02]  /*0220*/  LEA R5, R6.reuse, UR5, 0x3 ;  /* 0x0000000506057c11 */ /* 0x040fe4000f8e18ff */
[----:B------:R-:W-:Y:S02]  /*0230*/  LEA R6, R6, R7, 0x3 ;  /* 0x0000000706067211 */ /* 0x000fe400078e18ff */
[----:B------:R-:W-:-:S07]  /*0240*/  LEA R4, R4, R5, 0x8 ;  /* 0x0000000504047211 */ /* 0x000fce00078e40ff */
.L_x_1:
[----:B-1----:R-:W-:-:S04]  /*0250*/  IMAD.WIDE.U32 R26, R2, 0x8, R18 ;  /* 0x00000008021a7825 */ /* 0x002fc800078e0012 */
[----:B--2---:R-:W-:Y:S02]  /*0260*/  IMAD.WIDE.U32 R28, R3, 0x8, R16 ;  /* 0x00000008031c7825 */ /* 0x004fe400078e0010 */
[----:B------:R-:W2:Y:S04]  /*0270*/  LDG.E.64 R26, desc[UR8][R26.64] ;  /* 0x000000081a1a7981 */ /* 0x000ea8000c1e1b00 */
[----:B------:R-:W3:Y:S01]  /*0280*/  LDG.E.64 R28, desc[UR8][R28.64] ;  /* 0x000000081c1c7981 */ /* 0x000ee2000c1e1b00 */
[----:B------:R-:W-:Y:S01]  /*0290*/  UIADD3 UR6, UPT, UPT, UR6, 0x1, URZ ;  /* 0x0000000106067890 */ /* 0x000fe2000fffe0ff */
[----:B------:R-:W-:Y:S02]  /*02a0*/  IADD3 R2, PT, PT, R2, 0x20, RZ ;  /* 0x0000002002027810 */ /* 0x000fe40007ffe0ff */
[----:B------:R-:W-:Y:S01]  /*02b0*/  LEA R3, R0, R3, 0x5 ;  /* 0x0000000300037211 */ /* 0x000fe200078e28ff */
[----:B------:R-:W-:Y:S01]  /*02c0*/  UISETP.NE.AND UP0, UPT, UR6, URZ, UPT ;  /* 0x000000ff0600728c */ /* 0x000fe2000bf05270 */
[----:B--2---:R-:W-:Y:S04]  /*02d0*/  STS.64 [R6], R26 ;  /* 0x0000001a06007388 */ /* 0x004fe80000000a00 */
[----:B---3--:R-:W-:Y:S01]  /*02e0*/  STS.64 [R4], R28 ;  /* 0x0000001c04007388 */ /* 0x008fe20000000a00 */
[----:B------:R-:W-:Y:S06]  /*02f0*/  BAR.SYNC.DEFER_BLOCKING 0x0 ;  /* 0x0000000000007b1d */ /* 0x000fec0000010000 */
[----:B------:R-:W-:Y:S04]  /*0300*/  LDS.64 R24, [R5] ;  /* 0x0000000005187984 */ /* 0x000fe80000000a00 */
[----:B------:R-:W0:Y:S04]  /*0310*/  LDS.128 R12, [R7] ;  /* 0x00000000070c7984 */ /* 0x000e280000000c00 */
[----:B------:R-:W1:Y:S01]  /*0320*/  LDS.64 R22, [R5+0x100] ;  /* 0x0001000005167984 */ /* 0x000e620000000a00 */
[----:B0----5:R-:W-:-:S03]  /*0330*/  DFMA R24, R12, R24, R10 ;  /* 0x000000180c18722b */ /* 0x021fc6000000000a */
[----:B------:R-:W-:Y:S04]  /*0340*/  LDS.64 R12, [R5+0x200] ;  /* 0x00020000050c7984 */ /* 0x000fe80000000a00 */
[----:B------:R-:W0:Y:S01]  /*0350*/  LDS.128 R8, [R7+0x10] ;  /* 0x0000100007087984 */ /* 0x000e220000000c00 */
[----:B-1----:R-:W-:-:S03]  /*0360*/  DFMA R14, R22, R14, R24 ;  /* 0x0000000e160e722b */ /* 0x002fc60000000018 */
[----:B------:R-:W1:Y:S04]  /*0370*/  LDS.64 R22, [R5+0x300] ;  /* 0x0003000005167984 */ /* 0x000e680000000a00 */
[----:B------:R-:W-:Y:S01]  /*0380*/  LDS.64 R24, [R5+0x400] ;  /* 0x0004000005187984 */ /* 0x000fe20000000a00 */
[----:B0-----:R-:W-:-:S03]  /*0390*/  DFMA R8, R8, R12, R14 ;  /* 0x0000000c0808722b */ /* 0x001fc6000000000e */
[----:B------:R-:W0:Y:S05]  /*03a0*/  LDS.128 R12, [R7+0x20] ;  /* 0x00002000070c7984 */ /* 0x000e2a0000000c00 */
[----:B-1----:R-:W-:Y:S01]  /*03b0*/  DFMA R8, R22, R10, R8 ;  /* 0x0000000a1608722b */ /* 0x002fe20000000008 */
[----:B------:R-:W1:Y:S07]  /*03c0*/  LDS.64 R22, [R5+0x500] ;  /* 0x0005000005167984 */ /* 0x000e6e0000000a00 */
[----:B0-----:R-:W-:Y:S01]  /*03d0*/  DFMA R24, R12, R24, R8 ;  /* 0x000000180c18722b */ /* 0x001fe20000000008 */
[----:B------:R-:W-:Y:S04]  /*03e0*/  LDS.64 R12, [R5+0x600] ;  /* 0x00060000050c7984 */ /* 0x000fe80000000a00 */
[----:B------:R-:W0:Y:S03]  /*03f0*/  LDS.128 R8, [R7+0x30] ;  /* 0x0000300007087984 */ /* 0x000e260000000c00 */
[----:B-1----:R-:W-:Y:S01]  /*0400*/  DFMA R14, R22, R14, R24 ;  /* 0x0000000e160e722b */ /* 0x002fe20000000018 */
[----:B------:R-:W1:Y:S04]  /*0410*/  LDS.64 R22, [R5+0x700] ;  /* 0x0007000005167984 */ /* 0x000e680000000a00 */
[----:B------:R-:W-:Y:S03]  /*0420*/  LDS.64 R24, [R5+0x800] ;  /* 0x0008000005187984 */ /* 0x000fe60000000a00 */
[----:B0-----:R-:W-:-:S02]  /*0430*/  DFMA R8, R8, R12, R14 ;  /* 0x0000000c0808722b */ /* 0x001fc4000000000e */
[----:B------:R-:W0:Y:S06]  /*0440*/  LDS.128 R12, [R7+0x40] ;  /* 0x00004000070c7984 */ /* 0x000e2c0000000c00 */
        /* <DEDUP_REMOVED lines=56> */
[----:B------:R-:W1:Y:S07]  /*07d0*/  LDS.64 R14, [R5+0x1f00] ;  /* 0x001f0000050e7984 */ /* 0x000e6e0000000a00 */
[----:B0-----:R-:W-:-:S08]  /*07e0*/  DFMA R8, R8, R12, R22 ;  /* 0x0000000c0808722b */ /* 0x001fd00000000016 */
[----:B-1----:R-:W-:Y:S01]  /*07f0*/  DFMA R10, R14, R10, R8 ;  /* 0x0000000a0e0a722b */ /* 0x002fe20000000008 */
[----:B------:R-:W-:Y:S06]  /*0800*/  BAR.SYNC.DEFER_BLOCKING 0x0 ;  /* 0x0000000000007b1d */ /* 0x000fec0000010000 */
[----:B------:R-:W-:Y:S05]  /*0810*/  BRA.U UP0, `(.L_x_1) ;  /* 0xfffffff9008c7547 */ /* 0x000fea000b83ffff */
.L_x_0:
[----:B-----5:R-:W-:Y:S01]  /*0820*/  STG.E.64 desc[UR8][R20.64], R10 ;  /* 0x0000000a14007986 */ /* 0x020fe2000c101b08 */
[----:B------:R-:W-:Y:S05]  /*0830*/  EXIT ;  /* 0x000000000000794d */ /* 0x000fea0003800000 */
.L_x_2:
[----:B------:R-:W-:-:S00]  /*0840*/  BRA `(.L_x_2) ;  /* 0xfffffffc00fc7947 */ /* 0x000fc0000383ffff */
[----:B------:R-:W-:-:S00]  /*0850*/  NOP ;  /* 0x0000000000007918 */ /* 0x000fc00000000000 */
        /* <DEDUP_REMOVED lines=10> */
.L_x_8:


//--------------------- .text._Z7kernel1PdS_S_iii --------------------------
	.section	.text._Z7kernel1PdS_S_iii,"ax",@progbits
	.align	128
        .global         _Z7kernel1PdS_S_iii
        .type           _Z7kernel1PdS_S_iii,@function
        .size           _Z7kernel1PdS_S_iii,(.L_x_9 - _Z7kernel1PdS_S_iii)
        .other          _Z7kernel1PdS_S_iii,@"STO_CUDA_ENTRY STV_DEFAULT"
_Z7kernel1PdS_S_iii:
.text._Z7kernel1PdS_S_iii:
[----:B------:R-:W-:Y:S01]  /*0000*/  LDC R1, c[0x0][0x37c] ;  /* 0x0000df00ff017b82 */ /* 0x000fe20000000800 */
[----:B------:R-:W0:Y:S01]  /*0010*/  S2R R5, SR_CTAID.X ;  /* 0x0000000000057919 */ /* 0x000e220000002500 */
[----:B------:R-:W0:Y:S06]  /*0020*/  LDCU UR4, c[0x0][0x360] ;  /* 0x00006c00ff0477ac */ /* 0x000e2c0008000800 */
[----:B------:R-:W1:Y:S01]  /*0030*/  LDC R0, c[0x0][0x3a0] ;  /* 0x0000e800ff007b82 */ /* 0x000e620000000800 */
[----:B------:R-:W0:Y:S01]  /*0040*/  S2R R2, SR_TID.X ;  /* 0x0000000000027919 */ /* 0x000e220000002100 */
[----:B------:R-:W2:Y:S01]  /*0050*/  LDCU UR5, c[0x0][0x364] ;  /* 0x00006c80ff0577ac */ /* 0x000ea20008000800 */
[----:B------:R-:W2:Y:S01]  /*0060*/  S2R R3, SR_CTAID.Y ;  /* 0x0000000000037919 */ /* 0x000ea20000002600 */
[----:B------:R-:W3:Y:S04]  /*0070*/  LDCU.64 UR6, c[0x0][0x358] ;  /* 0x00006b00ff0677ac */ /* 0x000ee80008000a00 */
[----:B------:R-:W4:Y:S01]  /*0080*/  LDC.64 R8, c[0x0][0x390] ;  /* 0x0000e400ff087b82 */ /* 0x000f220000000a00 */
[----:B------:R-:W2:Y:S01]  /*0090*/  S2R R4, SR_TID.Y ;  /* 0x0000000000047919 */ /* 0x000ea20000002200 */
[----:B0-----:R-:W-:-:S06]  /*00a0*/  IMAD R5, R5, UR4, R2 ;  /* 0x0000000405057c24 */ /* 0x001fcc000f8e0202 */
[----:B------:R-:W0:Y:S01]  /*00b0*/  LDC R2, c[0x0][0x39c] ;  /* 0x0000e700ff027b82 */ /* 0x000e220000000800 */
[----:B--2---:R-:W-:-:S04]  /*00c0*/  IMAD R3, R3, UR5, R4 ;  /* 0x0000000503037c24 */ /* 0x004fc8000f8e0204 */
[----:B-1----:R-:W-:-:S04]  /*00d0*/  IMAD R7, R5, R0, R3 ;  /* 0x0000000005077224 */ /* 0x002fc800078e0203 */
[----:B----4-:R-:W-:-:S05]  /*00e0*/  IMAD.WIDE R8, R7, 0x8, R8 ;  /* 0x0000000807087825 */ /* 0x010fca00078e0208 */
[----:B---3--:R1:W5:Y:S01]  /*00f0*/  LDG.E.64 R14, desc[UR6][R8.64] ;  /* 0x00000006080e7981 */ /* 0x008362000c1e1b00 */
[----:B0-----:R-:W-:-:S13]  /*0100*/  ISETP.NE.AND P0, PT, R2, RZ, PT ;  /* 0x000000ff0200720c */ /* 0x001fda0003f05270 */
[----:B-1----:R-:W-:Y:S05]  /*0110*/  @!P0 BRA `(.L_x_3) ;  /* 0x0000000400b08947 */ /* 0x002fea0003800000 */
[C---:B------:R-:W-:Y:S01]  /*0120*/  ISETP.GE.U32.AND P1, PT, R2.reuse, 0x8, PT ;  /* 0x000000080200780c */ /* 0x040fe20003f26070 */
[----:B------:R-:W-:Y:S01]  /*0130*/  HFMA2 R7, -RZ, RZ, 0, 0 ;  /* 0x00000000ff077431 */ /* 0x000fe200000001ff */
[----:B------:R-:W-:Y:S01]  /*0140*/  LOP3.LUT R4, R2, 0x7, RZ, 0xc0, !PT ;  /* 0x0000000702047812 */ /* 0x000fe200078ec0ff */
[----:B------:R-:W-:-:S03]  /*0150*/  IMAD R6, R5, R2, RZ ;  /* 0x0000000205067224 */ /* 0x000fc600078e02ff */
[----:B------:R-:W-:-:S07]  /*0160*/  ISETP.NE.AND P0, PT, R4, RZ, PT ;  /* 0x000000ff0400720c */ /* 0x000fce0003f05270 */
[----:B------:R-:W-:Y:S06]  /*0170*/  @!P1 BRA `(.L_x_4) ;  /* 0x0000000000c09947 */ /* 0x000fec0003800000 */
[----:B------:R-:W0:Y:S01]  /*0180*/  LDCU.64 UR4, c[0x0][0x380] ;  /* 0x00007000ff0477ac */ /* 0x000e220008000a00 */
[----:B------:R-:W-:Y:S02]  /*0190*/  LOP3.LUT R7, R2, 0xfffffff8, RZ, 0xc0, !PT ;  /* 0xfffffff802077812 */ /* 0x000fe400078ec0ff */
[----:B------:R-:W-:Y:S02]  /*01a0*/  MOV R27, R6 ;  /* 0x00000006001b7202 */ /* 0x000fe40000000f00 */
[----:B------:R-:W-:Y:S02]  /*01b0*/  MOV R5, R3 ;  /* 0x0000000300057202 */ /* 0x000fe40000000f00 */
[----:B------:R-:W-:Y:S01]  /*01c0*/  IADD3 R26, PT, PT, -R7, RZ, RZ ;  /* 0x000000ff071a7210 */ /* 0x000fe20007ffe1ff */
[----:B0-----:R-:W-:-:S04]  /*01d0*/  UIADD3 UR4, UP0, UPT, UR4, 0x20, URZ ;  /* 0x0000002004047890 */ /* 0x001fc8000ff1e0ff */
[----:B------:R-:W-:-:S12]  /*01e0*/  UIADD3.X UR5, UPT, UPT, URZ, UR5, URZ, UP0, !UPT ;  /* 0x00000005ff057290 */ /* 0x000fd800087fe4ff */
.L_x_5:
[----:B------:R-:W0:Y:S01]  /*01f0*/  LDC.64 R20, c[0x0][0x388] ;  /* 0x0000e200ff147b82 */ /* 0x000e220000000a00 */
[----:B------:R-:W-:Y:S02]  /*0200*/  MOV R24, UR4 ;  /* 0x0000000400187c02 */ /* 0x000fe40008000f00 */
[----:B------:R-:W-:-:S03]  /*0210*/  MOV R25, UR5 ;  /* 0x0000000500197c02 */ /* 0x000fc60008000f00 */
[----:B------:R-:W-:-:S05]  /*0220*/  IMAD.WIDE R24, R27, 0x8, R24 ;  /* 0x000000081b187825 */ /* 0x000fca00078e0218 */
[----:B------:R-:W2:Y:S04]  /*0230*/  LDG.E.64 R12, desc[UR6][R24.64+-0x20] ;  /* 0xffffe006180c7981 */ /* 0x000ea8000c1e1b00 */
[----:B------:R-:W3:Y:S01]  /*0240*/  LDG.E.64 R10, desc[UR6][R24.64+-0x18] ;  /* 0xffffe806180a7981 */ /* 0x000ee2000c1e1b00 */
[----:B0-----:R-:W-:-:S05]  /*0250*/  IMAD.WIDE R20, R5, 0x8, R20 ;  /* 0x0000000805147825 */ /* 0x001fca00078e0214 */
[----:B------:R-:W2:Y:S01]  /*0260*/  LDG.E.64 R18, desc[UR6][R20.64] ;  /* 0x0000000614127981 */ /* 0x000ea2000c1e1b00 */
[----:B------:R-:W-:-:S05]  /*0270*/  IMAD.WIDE R28, R0, 0x8, R20 ;  /* 0x00000008001c7825 */ /* 0x000fca00078e0214 */
[----:B------:R-:W3:Y:S01]  /*0280*/  LDG.E.64 R16, desc[UR6][R28.64] ;  /* 0x000000061c107981 */ /* 0x000ee2000c1e1b00 */
[----:B------:R-:W-:Y:S01]  /*0290*/  IMAD.WIDE R22, R0, 0x8, R28 ;  /* 0x0000000800167825 */ /* 0x000fe200078e021c */
[----:B--2--5:R-:W-:Y:S02]  /*02a0*/  DFMA R18, R12, R18, R14 ;  /* 0x000000120c12722b */ /* 0x024fe4000000000e */
[----:B------:R-:W2:Y:S04]  /*02b0*/  LDG.E.64 R14, desc[UR6][R24.64+-0x10] ;  /* 0xfffff006180e7981 */ /* 0x000ea8000c1e1b00 */
[----:B------:R0:W2:Y:S02]  /*02c0*/  LDG.E.64 R12, desc[UR6][R22.64] ;  /* 0x00000006160c7981 */ /* 0x0000a4000c1e1b00 */
[----:B---3--:R-:W-:-:S02]  /*02d0*/  DFMA R16, R10, R16, R18 ;  /* 0x000000100a10722b */ /* 0x008fc40000000012 */
[----:B------:R-:W3:Y:S01]  /*02e0*/  LDG.E.64 R10, desc[UR6][R24.64+-0x8] ;  /* 0xfffff806180a7981 */ /* 0x000ee2000c1e1b00 */
[----:B0-----:R-:W-:-:S05]  /*02f0*/  IMAD.WIDE R22, R0, 0x8, R22 ;  /* 0x0000000800167825 */ /* 0x001fca00078e0216 */
[----:B------:R-:W3:Y:S01]  /*0300*/  LDG.E.64 R18, desc[UR6][R22.64] ;  /* 0x0000000616127981 */ /* 0x000ee2000c1e1b00 */
[C---:B------:R-:W-:Y:S01]  /*0310*/  IMAD.WIDE R20, R0.reuse, 0x8, R22 ;  /* 0x0000000800147825 */ /* 0x040fe200078e0216 */
[----:B--2---:R-:W-:Y:S02]  /*0320*/  DFMA R12, R14, R12, R16 ;  /* 0x0000000c0e0c722b */ /* 0x004fe40000000010 */
[----:B------:R-:W2:Y:S04]  /*0330*/  LDG.E.64 R22, desc[UR6][R24.64+0x18] ;  /* 0x0000180618167981 */ /* 0x000ea8000c1e1b00 */
[----:B------:R-:W4:Y:S04]  /*0340*/  LDG.E.64 R16, desc[UR6][R24.64] ;  /* 0x0000000618107981 */ /* 0x000f28000c1e1b00 */
[----:B------:R-:W4:Y:S01]  /*0350*/  LDG.E.64 R14, desc[UR6][R20.64] ;  /* 0x00000006140e7981 */ /* 0x000f22000c1e1b00 */
[----:B------:R-:W-:Y:S01]  /*0360*/  IMAD.WIDE R28, R0, 0x8, R20 ;  /* 0x00000008001c7825 */ /* 0x000fe200078e0214 */
[----:B---3--:R-:W-:-:S02]  /*0370*/  DFMA R18, R10, R18, R12 ;  /* 0x000000120a12722b */ /* 0x008fc4000000000c */
[----:B------:R-:W3:Y:S04]  /*0380*/  LDG.E.64 R10, desc[UR6][R24.64+0x8] ;  /* 0x00000806180a7981 */ /* 0x000ee8000c1e1b00 */
[----:B------:R0:W3:Y:S02]  /*0390*/  LDG.E.64 R12, desc[UR6][R28.64] ;  /* 0x000000061c0c7981 */ /* 0x0000e4000c1e1b00 */
[----:B0-----:R-:W-:-:S04]  /*03a0*/  IMAD.WIDE R28, R0, 0x8, R28 ;  /* 0x00000008001c7825 */ /* 0x001fc800078e021c */
[----:B------:R-:W-:-:S06]  /*03b0*/  IMAD.WIDE R20, R0, 0x8, R28 ;  /* 0x0000000800147825 */ /* 0x000fcc00078e021c */
[----:B------:R-:W2:Y:S01]  /*03c0*/  LDG.E.64 R20, desc[UR6][R20.64] ;  /* 0x0000000614147981 */ /* 0x000ea2000c1e1b00 */
[----:B----4-:R-:W-:-:S03]  /*03d0*/  DFMA R14, R16, R14, R18 ;  /* 0x0000000e100e722b */ /* 0x010fc60000000012 */
[----:B------:R-:W4:Y:S04]  /*03e0*/  LDG.E.64 R16, desc[UR6][R24.64+0x10] ;  /* 0x0000100618107981 */ /* 0x000f28000c1e1b00 */
[----:B------:R-:W4:Y:S01]  /*03f0*/  LDG.E.64 R18, desc[UR6][R28.64] ;  /* 0x000000061c127981 */ /* 0x000f22000c1e1b00 */
[----:B------:R-:W-:Y:S01]  /*0400*/  IADD3 R26, PT, PT, R26, 0x8, RZ ;  /* 0x000000081a1a7810 */ /* 0x000fe20007ffe0ff */
[----:B---3--:R-:W-:-:S03]  /*0410*/  DFMA R10, R10, R12, R14 ;  /* 0x0000000c0a0a722b */ /* 0x008fc6000000000e */
[----:B------:R-:W-:Y:S02]  /*0420*/  ISETP.NE.AND P1, PT, R26, RZ, PT ;  /* 0x000000ff1a00720c */ /* 0x000fe40003f25270 */
[----:B------:R-:W-:Y:S02]  /*0430*/  LEA R5, R0, R5, 0x3 ;  /* 0x0000000500057211 */ /* 0x000fe400078e18ff */
[----:B------:R-:W-:Y:S01]  /*0440*/  IADD3 R27, PT, PT, R27, 0x8, RZ ;  /* 0x000000081b1b7810 */ /* 0x000fe20007ffe0ff */
[----:B----4-:R-:W-:-:S08]  /*0450*/  DFMA R10, R16, R18, R10 ;  /* 0x00000012100a722b */ /* 0x010fd0000000000a */
[----:B--2---:R-:W-:Y:S01]  /*0460*/  DFMA R14, R22, R20, R10 ;  /* 0x00000014160e722b */ /* 0x004fe2000000000a */
[----:B------:R-:W-:Y:S10]  /*0470*/  @P1 BRA `(.L_x_5) ;  /* 0xfffffffc005c1947 */ /* 0x000ff4000383ffff */
.L_x_4:
[----:B------:R-:W-:Y:S05]  /*0480*/  @!P0 BRA `(.L_x_3) ;  /* 0x0000000000d48947 */ /* 0x000fea0003800000 */
[----:B------:R-:W-:Y:S02]  /*0490*/  ISETP.GE.U32.AND P0, PT, R4, 0x4, PT ;  /* 0x000000040400780c */ /* 0x000fe40003f06070 */
[----:B------:R-:W-:-:S04]  /*04a0*/  LOP3.LUT R26, R2, 0x3, RZ, 0xc0, !PT ;  /* 0x00000003021a7812 */ /* 0x000fc800078ec0ff */
[----:B------:R-:W-:-:S07]  /*04b0*/  ISETP.NE.AND P1, PT, R26, RZ, PT ;  /* 0x000000ff1a00720c */ /* 0x000fce0003f25270 */
[----:B------:R-:W-:Y:S06]  /*04c0*/  @!P0 BRA `(.L_x_6) ;  /* 0x0000000000588947 */ /* 0x000fec0003800000 */
[----:B------:R-:W0:Y:S01]  /*04d0*/  LDC.64 R28, c[0x0][0x380] ;  /* 0x0000e000ff1c7b82 */ /* 0x000e220000000a00 */
[----:B------:R-:W-:Y:S01]  /*04e0*/  IADD3 R5, PT, PT, R6, R7, RZ ;  /* 0x0000000706057210 */ /* 0x000fe20007ffe0ff */
[----:B------:R-:W-:-:S06]  /*04f0*/  IMAD R13, R7, R0, R3 ;  /* 0x00000000070d7224 */ /* 0x000fcc00078e0203 */
[----:B------:R-:W1:Y:S01]  /*0500*/  LDC.64 R10, c[0x0][0x388] ;  /* 0x0000e200ff0a7b82 */ /* 0x000e620000000a00 */
[----:B0-----:R-:W-:-:S05]  /*0510*/  IMAD.WIDE R28, R5, 0x8, R28 ;  /* 0x00000008051c7825 */ /* 0x001fca00078e021c */
[----:B------:R-:W2:Y:S01]  /*0520*/  LDG.E.64 R24, desc[UR6][R28.64] ;  /* 0x000000061c187981 */ /* 0x000ea2000c1e1b00 */
[----:B-1----:R-:W-:-:S05]  /*0530*/  IMAD.WIDE R10, R13, 0x8, R10 ;  /* 0x000000080d0a7825 */ /* 0x002fca00078e020a */
[----:B------:R-:W2:Y:S01]  /*0540*/  LDG.E.64 R4, desc[UR6][R10.64] ;  /* 0x000000060a047981 */ /* 0x000ea2000c1e1b00 */
[----:B------:R-:W-:-:S05]  /*0550*/  IMAD.WIDE R16, R0, 0x8, R10 ;  /* 0x0000000800107825 */ /* 0x000fca00078e020a */
[----:B------:R-:W3:Y:S01]  /*0560*/  LDG.E.64 R12, desc[UR6][R16.64] ;  /* 0x00000006100c7981 */ /* 0x000ee2000c1e1b00 */
[----:B------:R-:W-:-:S03]  /*0570*/  IMAD.WIDE R20, R0, 0x8, R16 ;  /* 0x0000000800147825 */ /* 0x000fc600078e0210 */
[----:B------:R-:W3:Y:S04]  /*0580*/  LDG.E.64 R10, desc[UR6][R28.64+0x8] ;  /* 0x000008061c0a7981 */ /* 0x000ee8000c1e1b00 */
[----:B------:R-:W4:Y:S01]  /*0590*/  LDG.E.64 R18, desc[UR6][R20.64] ;  /* 0x0000000614127981 */ /* 0x000f22000c1e1b00 */
[----:B------:R-:W-:-:S03]  /*05a0*/  IMAD.WIDE R22, R0, 0x8, R20 ;  /* 0x0000000800167825 */ /* 0x000fc600078e0214 */
[----:B------:R-:W4:Y:S04]  /*05b0*/  LDG.E.64 R16, desc[UR6][R28.64+0x10] ;  /* 0x000010061c107981 */ /* 0x000f28000c1e1b00 */
[----:B------:R-:W4:Y:S04]  /*05c0*/  LDG.E.64 R22, desc[UR6][R22.64] ;  /* 0x0000000616167981 */ /* 0x000f28000c1e1b00 */
[----:B------:R-:W4:Y:S01]  /*05d0*/  LDG.E.64 R20, desc[UR6][R28.64+0x18] ;  /* 0x000018061c147981 */ /* 0x000f22000c1e1b00 */
[----:B------:R-:W-:Y:S01]  /*05e0*/  IADD3 R7, PT, PT, R7, 0x4, RZ ;  /* 0x0000000407077810 */ /* 0x000fe20007ffe0ff */
[----:B--2--5:R-:W-:-:S08]  /*05f0*/  DFMA R4, R24, R4, R14 ;  /* 0x000000041804722b */ /* 0x024fd0000000000e */
[----:B---3--:R-:W-:-:S08]  /*0600*/  DFMA R4, R10, R12, R4 ;  /* 0x0000000c0a04722b */ /* 0x008fd00000000004 */
[----:B----4-:R-:W-:-:S08]  /*0610*/  DFMA R4, R16, R18, R4 ;  /* 0x000000121004722b */ /* 0x010fd00000000004 */
[----:B------:R-:W-:-:S11]  /*0620*/  DFMA R14, R20, R22, R4 ;  /* 0x00000016140e722b */ /* 0x000fd60000000004 */
.L_x_6:
[----:B------:R-:W-:Y:S05]  /*0630*/  @!P1 BRA `(.L_x_3) ;  /* 0x0000000000689947 */ /* 0x000fea0003800000 */
[----:B------:R-:W0:Y:S01]  /*0640*/  LDC.64 R18, c[0x0][0x380] ;  /* 0x0000e000ff127b82 */ /* 0x000e220000000a00 */
[----:B------:R-:W-:Y:S02]  /*0650*/  ISETP.NE.AND P0, PT, R26, 0x1, PT ;  /* 0x000000011a00780c */ /* 0x000fe40003f05270 */
[----:B------:R-:W-:-:S04]  /*0660*/  LOP3.LUT R2, R2, 0x1, RZ, 0xc0, !PT ;  /* 0x0000000102027812 */ /* 0x000fc800078ec0ff */
[----:B------:R-:W-:Y:S01]  /*0670*/  ISETP.NE.U32.AND P1, PT, R2, 0x1, PT ;  /* 0x000000010200780c */ /* 0x000fe20003f25070 */
[----:B------:R-:W1:Y:S06]  /*0680*/  LDC.64 R12, c[0x0][0x388] ;  /* 0x0000e200ff0c7b82 */ /* 0x000e6c0000000a00 */
[----:B------:R-:W-:Y:S01]  /*0690*/  @P0 IADD3 R17, PT, PT, R6, R7, RZ ;  /* 0x0000000706110210 */ /* 0x000fe20007ffe0ff */
[----:B------:R-:W-:Y:S01]  /*06a0*/  @P0 IMAD R23, R7, R0, R3 ;  /* 0x0000000007170224 */ /* 0x000fe200078e0203 */
[----:B------:R-:W2:Y:S08]  /*06b0*/  LDC.64 R10, c[0x0][0x380] ;  /* 0x0000e000ff0a7b82 */ /* 0x000eb00000000a00 */
[----:B------:R-:W3:Y:S01]  /*06c0*/  LDC.64 R4, c[0x0][0x388] ;  /* 0x0000e200ff047b82 */ /* 0x000ee20000000a00 */
[----:B0-----:R-:W-:Y:S01]  /*06d0*/  @P0 IMAD.WIDE R18, R17, 0x8, R18 ;  /* 0x0000000811120825 */ /* 0x001fe200078e0212 */
[----:B------:R-:W-:-:S04]  /*06e0*/  @P0 IADD3 R7, PT, PT, R7, 0x2, RZ ;  /* 0x0000000207070810 */ /* 0x000fc80007ffe0ff */
[----:B------:R-:W4:Y:S01]  /*06f0*/  @P0 LDG.E.64 R16, desc[UR6][R18.64] ;  /* 0x0000000612100981 */ /* 0x000f22000c1e1b00 */
[----:B-1----:R-:W-:-:S05]  /*0700*/  @P0 IMAD.WIDE R22, R23, 0x8, R12 ;  /* 0x0000000817160825 */ /* 0x002fca00078e020c */
[----:B------:R-:W4:Y:S01]  /*0710*/  @P0 LDG.E.64 R12, desc[UR6][R22.64] ;  /* 0x00000006160c0981 */ /* 0x000f22000c1e1b00 */
[----:B------:R-:W-:Y:S01]  /*0720*/  @P0 IMAD.WIDE R20, R0, 0x8, R22 ;  /* 0x0000000800140825 */ /* 0x000fe200078e0216 */
[----:B------:R-:W-:-:S03]  /*0730*/  @!P1 IADD3 R25, PT, PT, R6, R7, RZ ;  /* 0x0000000706199210 */ /* 0x000fc60007ffe0ff */
[----:B------:R-:W-:Y:S02]  /*0740*/  @!P1 IMAD R7, R7, R0, R3 ;  /* 0x0000000007079224 */ /* 0x000fe400078e0203 */
[----:B------:R-:W4:Y:S01]  /*0750*/  @P0 LDG.E.64 R2, desc[UR6][R18.64+0x8] ;  /* 0x0000080612020981 */ /* 0x000f22000c1e1b00 */
[----:B--2---:R-:W-:-:S03]  /*0760*/  @!P1 IMAD.WIDE R10, R25, 0x8, R10 ;  /* 0x00000008190a9825 */ /* 0x004fc600078e020a */
[----:B------:R-:W2:Y:S01]  /*0770*/  @P0 LDG.E.64 R20, desc[UR6][R20.64] ;  /* 0x0000000614140981 */ /* 0x000ea2000c1e1b00 */
[----:B---3--:R-:W-:-:S03]  /*0780*/  @!P1 IMAD.WIDE R4, R7, 0x8, R4 ;  /* 0x0000000807049825 */ /* 0x008fc600078e0204 */
[----:B------:R-:W3:Y:S04]  /*0790*/  @!P1 LDG.E.64 R10, desc[UR6][R10.64] ;  /* 0x000000060a0a9981 */ /* 0x000ee8000c1e1b00 */
[----:B------:R-:W3:Y:S01]  /*07a0*/  @!P1 LDG.E.64 R4, desc[UR6][R4.64] ;  /* 0x0000000604049981 */ /* 0x000ee2000c1e1b00 */
[----:B----45:R-:W-:-:S08]  /*07b0*/  @P0 DFMA R12, R16, R12, R14 ;  /* 0x0000000c100c022b */ /* 0x030fd0000000000e */
[----:B--2---:R-:W-:-:S08]  /*07c0*/  @P0 DFMA R14, R2, R20, R12 ;  /* 0x00000014020e022b */ /* 0x004fd0000000000c */
[----:B---3--:R-:W-:-:S11]  /*07d0*/  @!P1 DFMA R14, R10, R4, R14 ;  /* 0x000000040a0e922b */ /* 0x008fd6000000000e */
.L_x_3:
[----:B-----5:R-:W-:Y:S01]  /*07e0*/  STG.E.64 desc[UR6][R8.64], R14 ;  /* 0x0000000e08007986 */ /* 0x020fe2000c101b06 */
[----:B------:R-:W-:Y:S05]  /*07f0*/  EXIT ;  /* 0x000000000000794d */ /* 0x000fea0003800000 */
.L_x_7:
        /* <DEDUP_REMOVED lines=16> */
.L_x_9:


//--------------------- .nv.shared._Z7kernel2PdS_S_iii --------------------------
	.section	.nv.shared._Z7kernel2PdS_S_iii,"aw",@nobits
	.sectionflags	@""
	.align	8
.nv.shared._Z7kernel2PdS_S_iii:
	.zero		17408


//--------------------- .nv.shared.reserved.0     --------------------------
	.section	.nv.shared.reserved.0,"aw",@nobits
	.weak		__nv_reservedSMEM_offset_0_alias
	.size		__nv_reservedSMEM_offset_0_alias, 0, 64
	.other		__nv_reservedSMEM_offset_0_alias,@"STO_CUDA_RESERVED_SHARED STV_DEFAULT"
__nv_reservedSMEM_offset_0_alias:
	.zero		0
	.zero		64


//--------------------- .nv.constant0._Z7kernel2PdS_S_iii --------------------------
	.section	.nv.constant0._Z7kernel2PdS_S_iii,"a",@progbits
	.sectionflags	@""
	.align	4
.nv.constant0._Z7kernel2PdS_S_iii:
	.zero		932


//--------------------- .nv.constant0._Z7kernel1PdS_S_iii --------------------------
	.section	.nv.constant0._Z7kernel1PdS_S_iii,"a",@progbits
	.sectionflags	@""
	.align	4
.nv.constant0._Z7kernel1PdS_S_iii:
	.zero		932


//--------------------- SYMBOLS --------------------------

	.type		.nv.reservedSmem.offset0,@object
	.size		.nv.reservedSmem.offset0,0x4
	.type		.nv.reservedSmem.cap,@object
	.size		.nv.reservedSmem.cap,0x4
